//
// Generated by NVIDIA NVVM Compiler
//
// Compiler Build ID: CL-36424714
// Cuda compilation tools, release 13.0, V13.0.88
// Based on NVVM 20.0.0
//

.version 9.0
.target sm_100
.address_size 64

	// .globl	_Z22matrixMulWithTransposePfS_S_iii
// _ZZ22matrixMulWithTransposePfS_S_iiiE8shared_A has been demoted
// _ZZ22matrixMulWithTransposePfS_S_iiiE8shared_B has been demoted

.visible .entry _Z22matrixMulWithTransposePfS_S_iii(
	.param .u64 .ptr .align 1 _Z22matrixMulWithTransposePfS_S_iii_param_0,
	.param .u64 .ptr .align 1 _Z22matrixMulWithTransposePfS_S_iii_param_1,
	.param .u64 .ptr .align 1 _Z22matrixMulWithTransposePfS_S_iii_param_2,
	.param .u32 _Z22matrixMulWithTransposePfS_S_iii_param_3,
	.param .u32 _Z22matrixMulWithTransposePfS_S_iii_param_4,
	.param .u32 _Z22matrixMulWithTransposePfS_S_iii_param_5
)
{
	.reg .pred 	%p<26>;
	.reg .b32 	%r<61>;
	.reg .b32 	%f<181>;
	.reg .b64 	%rd<21>;
	// demoted variable
	.shared .align 4 .b8 _ZZ22matrixMulWithTransposePfS_S_iiiE8shared_A[1024];
	// demoted variable
	.shared .align 4 .b8 _ZZ22matrixMulWithTransposePfS_S_iiiE8shared_B[1024];
	ld.param.u64 	%rd4, [_Z22matrixMulWithTransposePfS_S_iii_param_0];
	ld.param.u64 	%rd5, [_Z22matrixMulWithTransposePfS_S_iii_param_1];
	ld.param.u64 	%rd3, [_Z22matrixMulWithTransposePfS_S_iii_param_2];
	ld.param.u32 	%r29, [_Z22matrixMulWithTransposePfS_S_iii_param_3];
	ld.param.u32 	%r30, [_Z22matrixMulWithTransposePfS_S_iii_param_4];
	ld.param.u32 	%r31, [_Z22matrixMulWithTransposePfS_S_iii_param_5];
	cvta.to.global.u64 	%rd1, %rd5;
	cvta.to.global.u64 	%rd2, %rd4;
	mov.u32 	%r32, %ctaid.y;
	shl.b32 	%r33, %r32, 4;
	mov.u32 	%r1, %tid.y;
	add.s32 	%r2, %r33, %r1;
	mov.u32 	%r34, %ctaid.x;
	shl.b32 	%r35, %r34, 4;
	mov.u32 	%r3, %tid.x;
	add.s32 	%r4, %r35, %r3;
	setp.lt.s32 	%p1, %r31, 1;
	mov.f32 	%f180, 0f00000000;
	@%p1 bra 	$L__BB0_19;
	add.s32 	%r5, %r31, 15;
	shl.b32 	%r37, %r1, 6;
	mov.u32 	%r38, _ZZ22matrixMulWithTransposePfS_S_iiiE8shared_A;
	add.s32 	%r6, %r38, %r37;
	shl.b32 	%r39, %r3, 2;
	add.s32 	%r7, %r6, %r39;
	mul.lo.s32 	%r8, %r31, %r2;
	mov.u32 	%r40, _ZZ22matrixMulWithTransposePfS_S_iiiE8shared_B;
	add.s32 	%r11, %r40, %r39;
	add.s32 	%r9, %r11, %r37;
	mul.lo.s32 	%r10, %r31, %r4;
	setp.lt.u32 	%p2, %r31, 17;
	mov.f32 	%f180, 0f00000000;
	mov.b32 	%r60, 0;
	@%p2 bra 	$L__BB0_13;
	shr.u32 	%r41, %r5, 4;
	and.b32  	%r42, %r41, 134217726;
	neg.s32 	%r59, %r42;
	add.s32 	%r43, %r1, %r10;
	add.s32 	%r58, %r43, 16;
	add.s32 	%r44, %r3, %r8;
	add.s32 	%r56, %r44, 16;
	mov.f32 	%f180, 0f00000000;
	mov.u32 	%r55, %r3;
	mov.u32 	%r57, %r1;
$L__BB0_3:
	setp.ge.s32 	%p3, %r2, %r29;
	setp.ge.u32 	%p4, %r55, %r31;
	mov.f32 	%f172, 0f00000000;
	or.pred  	%p5, %p3, %p4;
	@%p5 bra 	$L__BB0_5;
	add.s32 	%r45, %r56, -16;
	mul.wide.u32 	%rd6, %r45, 4;
	add.s64 	%rd7, %rd2, %rd6;
	ld.global.f32 	%f172, [%rd7];
$L__BB0_5:
	setp.ge.s32 	%p6, %r4, %r30;
	st.shared.f32 	[%r7], %f172;
	setp.ge.u32 	%p7, %r57, %r31;
	mov.f32 	%f173, 0f00000000;
	or.pred  	%p8, %p6, %p7;
	@%p8 bra 	$L__BB0_7;
	add.s32 	%r46, %r58, -16;
	mul.wide.u32 	%rd8, %r46, 4;
	add.s64 	%rd9, %rd1, %rd8;
	ld.global.f32 	%f173, [%rd9];
$L__BB0_7:
	st.shared.f32 	[%r9], %f173;
	bar.sync 	0;
	ld.shared.f32 	%f27, [%r6];
	ld.shared.f32 	%f28, [%r11];
	fma.rn.f32 	%f29, %f27, %f28, %f180;
	ld.shared.f32 	%f30, [%r6+4];
	ld.shared.f32 	%f31, [%r11+64];
	fma.rn.f32 	%f32, %f30, %f31, %f29;
	ld.shared.f32 	%f33, [%r6+8];
	ld.shared.f32 	%f34, [%r11+128];
	fma.rn.f32 	%f35, %f33, %f34, %f32;
	ld.shared.f32 	%f36, [%r6+12];
	ld.shared.f32 	%f37, [%r11+192];
	fma.rn.f32 	%f38, %f36, %f37, %f35;
	ld.shared.f32 	%f39, [%r6+16];
	ld.shared.f32 	%f40, [%r11+256];
	fma.rn.f32 	%f41, %f39, %f40, %f38;
	ld.shared.f32 	%f42, [%r6+20];
	ld.shared.f32 	%f43, [%r11+320];
	fma.rn.f32 	%f44, %f42, %f43, %f41;
	ld.shared.f32 	%f45, [%r6+24];
	ld.shared.f32 	%f46, [%r11+384];
	fma.rn.f32 	%f47, %f45, %f46, %f44;
	ld.shared.f32 	%f48, [%r6+28];
	ld.shared.f32 	%f49, [%r11+448];
	fma.rn.f32 	%f50, %f48, %f49, %f47;
	ld.shared.f32 	%f51, [%r6+32];
	ld.shared.f32 	%f52, [%r11+512];
	fma.rn.f32 	%f53, %f51, %f52, %f50;
	ld.shared.f32 	%f54, [%r6+36];
	ld.shared.f32 	%f55, [%r11+576];
	fma.rn.f32 	%f56, %f54, %f55, %f53;
	ld.shared.f32 	%f57, [%r6+40];
	ld.shared.f32 	%f58, [%r11+640];
	fma.rn.f32 	%f59, %f57, %f58, %f56;
	ld.shared.f32 	%f60, [%r6+44];
	ld.shared.f32 	%f61, [%r11+704];
	fma.rn.f32 	%f62, %f60, %f61, %f59;
	ld.shared.f32 	%f63, [%r6+48];
	ld.shared.f32 	%f64, [%r11+768];
	fma.rn.f32 	%f65, %f63, %f64, %f62;
	ld.shared.f32 	%f66, [%r6+52];
	ld.shared.f32 	%f67, [%r11+832];
	fma.rn.f32 	%f68, %f66, %f67, %f65;
	ld.shared.f32 	%f69, [%r6+56];
	ld.shared.f32 	%f70, [%r11+896];
	fma.rn.f32 	%f71, %f69, %f70, %f68;
	ld.shared.f32 	%f72, [%r6+60];
	ld.shared.f32 	%f73, [%r11+960];
	fma.rn.f32 	%f6, %f72, %f73, %f71;
	bar.sync 	0;
	add.s32 	%r47, %r55, 16;
	setp.ge.u32 	%p10, %r47, %r31;
	mov.f32 	%f174, 0f00000000;
	or.pred  	%p11, %p3, %p10;
	@%p11 bra 	$L__BB0_9;
	mul.wide.u32 	%rd10, %r56, 4;
	add.s64 	%rd11, %rd2, %rd10;
	ld.global.f32 	%f174, [%rd11];
$L__BB0_9:
	st.shared.f32 	[%r7], %f174;
	add.s32 	%r48, %r57, 16;
	setp.ge.u32 	%p13, %r48, %r31;
	mov.f32 	%f175, 0f00000000;
	or.pred  	%p14, %p6, %p13;
	@%p14 bra 	$L__BB0_11;
	mul.wide.u32 	%rd12, %r58, 4;
	add.s64 	%rd13, %rd1, %rd12;
	ld.global.f32 	%f175, [%rd13];
$L__BB0_11:
	st.shared.f32 	[%r9], %f175;
	bar.sync 	0;
	ld.shared.f32 	%f75, [%r6];
	ld.shared.f32 	%f76, [%r11];
	fma.rn.f32 	%f77, %f75, %f76, %f6;
	ld.shared.f32 	%f78, [%r6+4];
	ld.shared.f32 	%f79, [%r11+64];
	fma.rn.f32 	%f80, %f78, %f79, %f77;
	ld.shared.f32 	%f81, [%r6+8];
	ld.shared.f32 	%f82, [%r11+128];
	fma.rn.f32 	%f83, %f81, %f82, %f80;
	ld.shared.f32 	%f84, [%r6+12];
	ld.shared.f32 	%f85, [%r11+192];
	fma.rn.f32 	%f86, %f84, %f85, %f83;
	ld.shared.f32 	%f87, [%r6+16];
	ld.shared.f32 	%f88, [%r11+256];
	fma.rn.f32 	%f89, %f87, %f88, %f86;
	ld.shared.f32 	%f90, [%r6+20];
	ld.shared.f32 	%f91, [%r11+320];
	fma.rn.f32 	%f92, %f90, %f91, %f89;
	ld.shared.f32 	%f93, [%r6+24];
	ld.shared.f32 	%f94, [%r11+384];
	fma.rn.f32 	%f95, %f93, %f94, %f92;
	ld.shared.f32 	%f96, [%r6+28];
	ld.shared.f32 	%f97, [%r11+448];
	fma.rn.f32 	%f98, %f96, %f97, %f95;
	ld.shared.f32 	%f99, [%r6+32];
	ld.shared.f32 	%f100, [%r11+512];
	fma.rn.f32 	%f101, %f99, %f100, %f98;
	ld.shared.f32 	%f102, [%r6+36];
	ld.shared.f32 	%f103, [%r11+576];
	fma.rn.f32 	%f104, %f102, %f103, %f101;
	ld.shared.f32 	%f105, [%r6+40];
	ld.shared.f32 	%f106, [%r11+640];
	fma.rn.f32 	%f107, %f105, %f106, %f104;
	ld.shared.f32 	%f108, [%r6+44];
	ld.shared.f32 	%f109, [%r11+704];
	fma.rn.f32 	%f110, %f108, %f109, %f107;
	ld.shared.f32 	%f111, [%r6+48];
	ld.shared.f32 	%f112, [%r11+768];
	fma.rn.f32 	%f113, %f111, %f112, %f110;
	ld.shared.f32 	%f114, [%r6+52];
	ld.shared.f32 	%f115, [%r11+832];
	fma.rn.f32 	%f116, %f114, %f115, %f113;
	ld.shared.f32 	%f117, [%r6+56];
	ld.shared.f32 	%f118, [%r11+896];
	fma.rn.f32 	%f119, %f117, %f118, %f116;
	ld.shared.f32 	%f120, [%r6+60];
	ld.shared.f32 	%f121, [%r11+960];
	fma.rn.f32 	%f180, %f120, %f121, %f119;
	bar.sync 	0;
	add.s32 	%r59, %r59, 2;
	add.s32 	%r58, %r58, 32;
	add.s32 	%r57, %r57, 32;
	add.s32 	%r56, %r56, 32;
	add.s32 	%r55, %r55, 32;
	setp.ne.s32 	%p15, %r59, 0;
	@%p15 bra 	$L__BB0_3;
	and.b32  	%r60, %r5, 2147483616;
$L__BB0_13:
	and.b32  	%r49, %r5, 16;
	setp.eq.s32 	%p16, %r49, 0;
	@%p16 bra 	$L__BB0_19;
	setp.ge.s32 	%p17, %r2, %r29;
	add.s32 	%r50, %r60, %r3;
	setp.ge.u32 	%p18, %r50, %r31;
	mov.f32 	%f178, 0f00000000;
	or.pred  	%p19, %p17, %p18;
	@%p19 bra 	$L__BB0_16;
	add.s32 	%r51, %r50, %r8;
	mul.wide.u32 	%rd14, %r51, 4;
	add.s64 	%rd15, %rd2, %rd14;
	ld.global.f32 	%f178, [%rd15];
$L__BB0_16:
	setp.ge.s32 	%p20, %r4, %r30;
	st.shared.f32 	[%r7], %f178;
	add.s32 	%r52, %r60, %r1;
	setp.ge.u32 	%p21, %r52, %r31;
	mov.f32 	%f179, 0f00000000;
	or.pred  	%p22, %p20, %p21;
	@%p22 bra 	$L__BB0_18;
	add.s32 	%r53, %r52, %r10;
	mul.wide.u32 	%rd16, %r53, 4;
	add.s64 	%rd17, %rd1, %rd16;
	ld.global.f32 	%f179, [%rd17];
$L__BB0_18:
	st.shared.f32 	[%r9], %f179;
	bar.sync 	0;
	ld.shared.f32 	%f124, [%r6];
	ld.shared.f32 	%f125, [%r11];
	fma.rn.f32 	%f126, %f124, %f125, %f180;
	ld.shared.f32 	%f127, [%r6+4];
	ld.shared.f32 	%f128, [%r11+64];
	fma.rn.f32 	%f129, %f127, %f128, %f126;
	ld.shared.f32 	%f130, [%r6+8];
	ld.shared.f32 	%f131, [%r11+128];
	fma.rn.f32 	%f132, %f130, %f131, %f129;
	ld.shared.f32 	%f133, [%r6+12];
	ld.shared.f32 	%f134, [%r11+192];
	fma.rn.f32 	%f135, %f133, %f134, %f132;
	ld.shared.f32 	%f136, [%r6+16];
	ld.shared.f32 	%f137, [%r11+256];
	fma.rn.f32 	%f138, %f136, %f137, %f135;
	ld.shared.f32 	%f139, [%r6+20];
	ld.shared.f32 	%f140, [%r11+320];
	fma.rn.f32 	%f141, %f139, %f140, %f138;
	ld.shared.f32 	%f142, [%r6+24];
	ld.shared.f32 	%f143, [%r11+384];
	fma.rn.f32 	%f144, %f142, %f143, %f141;
	ld.shared.f32 	%f145, [%r6+28];
	ld.shared.f32 	%f146, [%r11+448];
	fma.rn.f32 	%f147, %f145, %f146, %f144;
	ld.shared.f32 	%f148, [%r6+32];
	ld.shared.f32 	%f149, [%r11+512];
	fma.rn.f32 	%f150, %f148, %f149, %f147;
	ld.shared.f32 	%f151, [%r6+36];
	ld.shared.f32 	%f152, [%r11+576];
	fma.rn.f32 	%f153, %f151, %f152, %f150;
	ld.shared.f32 	%f154, [%r6+40];
	ld.shared.f32 	%f155, [%r11+640];
	fma.rn.f32 	%f156, %f154, %f155, %f153;
	ld.shared.f32 	%f157, [%r6+44];
	ld.shared.f32 	%f158, [%r11+704];
	fma.rn.f32 	%f159, %f157, %f158, %f156;
	ld.shared.f32 	%f160, [%r6+48];
	ld.shared.f32 	%f161, [%r11+768];
	fma.rn.f32 	%f162, %f160, %f161, %f159;
	ld.shared.f32 	%f163, [%r6+52];
	ld.shared.f32 	%f164, [%r11+832];
	fma.rn.f32 	%f165, %f163, %f164, %f162;
	ld.shared.f32 	%f166, [%r6+56];
	ld.shared.f32 	%f167, [%r11+896];
	fma.rn.f32 	%f168, %f166, %f167, %f165;
	ld.shared.f32 	%f169, [%r6+60];
	ld.shared.f32 	%f170, [%r11+960];
	fma.rn.f32 	%f180, %f169, %f170, %f168;
	bar.sync 	0;
$L__BB0_19:
	setp.ge.s32 	%p23, %r2, %r29;
	setp.ge.s32 	%p24, %r4, %r30;
	or.pred  	%p25, %p23, %p24;
	@%p25 bra 	$L__BB0_21;
	mad.lo.s32 	%r54, %r30, %r2, %r4;
	cvta.to.global.u64 	%rd18, %rd3;
	mul.wide.s32 	%rd19, %r54, 4;
	add.s64 	%rd20, %rd18, %rd19;
	st.global.f32 	[%rd20], %f180;
$L__BB0_21:
	ret;

}


// ===== COMPILED SASS (sm_100) =====

	.target	sm_100

	.elftype	@"ET_EXEC"


//--------------------- .note.nv.tkinfo           --------------------------
	.section	.note.nv.tkinfo,"",@"SHT_NOTE"
	.sectionflags	@"SHF_NOTE_NV_TKINFO"
	.tkinfo
        /*0018*/ 	.word	0x00000002
        /*0030*/ 	.string	""
        /*0030*/ 	.string	"ptxas"
        /*0030*/ 	.string	"Cuda compilation tools, release 13.0, V13.0.88"
        /*0030*/ 	.string	"Build cuda_13.0.r13.0/compiler.36424714_0"
        /*0030*/ 	.string	"-arch sm_100 -m 64 "



//--------------------- .note.nv.cuinfo           --------------------------
	.section	.note.nv.cuinfo,"",@"SHT_NOTE"
	.sectionflags	@"SHF_NOTE_NV_CUINFO"
        /*0018*/ 	.short	0x0002
        /*001a*/ 	.short	0x0064
        /*001c*/ 	.short	0x0082
	.zero		2


//--------------------- .nv.info                  --------------------------
	.section	.nv.info,"",@"SHT_CUDA_INFO"
	.align	4


	//----- nvinfo : EIATTR_REGCOUNT
	.align		4
        /*0000*/ 	.byte	0x04, 0x2f
        /*0002*/ 	.short	(.L_1 - .L_0)
	.align		4
.L_0:
        /*0004*/ 	.word	index@(_Z22matrixMulWithTransposePfS_S_iii)
        /*0008*/ 	.word	0x00000020


	//----- nvinfo : EIATTR_FRAME_SIZE
	.align		4
.L_1:
        /*000c*/ 	.byte	0x04, 0x11
        /*000e*/ 	.short	(.L_3 - .L_2)
	.align		4
.L_2:
        /*0010*/ 	.word	index@(_Z22matrixMulWithTransposePfS_S_iii)
        /*0014*/ 	.word	0x00000000


	//----- nvinfo : EIATTR_MIN_STACK_SIZE
	.align		4
.L_3:
        /*0018*/ 	.byte	0x04, 0x12
        /*001a*/ 	.short	(.L_5 - .L_4)
	.align		4
.L_4:
        /*001c*/ 	.word	index@(_Z22matrixMulWithTransposePfS_S_iii)
        /*0020*/ 	.word	0x00000000
.L_5:


//--------------------- .nv.compat                --------------------------
	.section	.nv.compat,"",@"SHT_CUDA_COMPAT_INFO"
	.align	4
        /*0000*/ 	.byte	0x02, 0x09, 0x00, 0x00, 0x02, 0x02, 0x01, 0x00, 0x02, 0x05, 0x05, 0x00, 0x03, 0x07, 0x01, 0x01
        /*0010*/ 	.byte	0x02, 0x03, 0x00, 0x00, 0x02, 0x06, 0x01, 0x00, 0x04, 0x0b, 0x08, 0x00, 0x09, 0x00, 0x00, 0x00
        /*0020*/ 	.byte	0x00, 0x00, 0x00, 0x00


//--------------------- .nv.info._Z22matrixMulWithTransposePfS_S_iii --------------------------
	.section	.nv.info._Z22matrixMulWithTransposePfS_S_iii,"",@"SHT_CUDA_INFO"
	.sectionflags	@""
	.align	4


	//----- nvinfo : EIATTR_CUDA_API_VERSION
	.align		4
        /*0000*/ 	.byte	0x04, 0x37
        /*0002*/ 	.short	(.L_7 - .L_6)
.L_6:
        /*0004*/ 	.word	0x00000082


	//----- nvinfo : EIATTR_KPARAM_INFO
	.align		4
.L_7:
        /*0008*/ 	.byte	0x04, 0x17
        /*000a*/ 	.short	(.L_9 - .L_8)
.L_8:
        /*000c*/ 	.word	0x00000000
        /*0010*/ 	.short	0x0005
        /*0012*/ 	.short	0x0020
        /*0014*/ 	.byte	0x00, 0xf0, 0x11, 0x00


	//----- nvinfo : EIATTR_KPARAM_INFO
	.align		4
.L_9:
        /*0018*/ 	.byte	0x04, 0x17
        /*001a*/ 	.short	(.L_11 - .L_10)
.L_10:
        /*001c*/ 	.word	0x00000000
        /*0020*/ 	.short	0x0004
        /*0022*/ 	.short	0x001c
        /*0024*/ 	.byte	0x00, 0xf0, 0x11, 0x00


	//----- nvinfo : EIATTR_KPARAM_INFO
	.align		4
.L_11:
        /*0028*/ 	.byte	0x04, 0x17
        /*002a*/ 	.short	(.L_13 - .L_12)
.L_12:
        /*002c*/ 	.word	0x00000000
        /*0030*/ 	.short	0x0003
        /*0032*/ 	.short	0x0018
        /*0034*/ 	.byte	0x00, 0xf0, 0x11, 0x00


	//----- nvinfo : EIATTR_KPARAM_INFO
	.align		4
.L_13:
        /*0038*/ 	.byte	0x04, 0x17
        /*003a*/ 	.short	(.L_15 - .L_14)
.L_14:
        /*003c*/ 	.word	0x00000000
        /*0040*/ 	.short	0x0002
        /*0042*/ 	.short	0x0010
        /*0044*/ 	.byte	0x00, 0xf5, 0x21, 0x00


	//----- nvinfo : EIATTR_KPARAM_INFO
	.align		4
.L_15:
        /*0048*/ 	.byte	0x04, 0x17
        /*004a*/ 	.short	(.L_17 - .L_16)
.L_16:
        /*004c*/ 	.word	0x00000000
        /*0050*/ 	.short	0x0001
        /*0052*/ 	.short	0x0008
        /*0054*/ 	.byte	0x00, 0xf5, 0x21, 0x00


	//----- nvinfo : EIATTR_KPARAM_INFO
	.align		4
.L_17:
        /*0058*/ 	.byte	0x04, 0x17
        /*005a*/ 	.short	(.L_19 - .L_18)
.L_18:
        /*005c*/ 	.word	0x00000000
        /*0060*/ 	.short	0x0000
        /*0062*/ 	.short	0x0000
        /*0064*/ 	.byte	0x00, 0xf5, 0x21, 0x00


	//----- nvinfo : EIATTR_SPARSE_MMA_MASK
	.align		4
.L_19:
        /*0068*/ 	.byte	0x03, 0x50
        /*006a*/ 	.short	0x0000


	//----- nvinfo : EIATTR_MAXREG_COUNT
	.align		4
        /*006c*/ 	.byte	0x03, 0x1b
        /*006e*/ 	.short	0x00ff


	//----- nvinfo : EIATTR_NUM_BARRIERS
	.align		4
        /*0070*/ 	.byte	0x02, 0x4c
        /*0072*/ 	.byte	0x01
	.zero		1


	//----- nvinfo : EIATTR_MERCURY_ISA_VERSION
	.align		4
        /*0074*/ 	.byte	0x03, 0x5f
        /*0076*/ 	.short	0x0101


	//----- nvinfo : EIATTR_VRC_CTA_INIT_COUNT
	.align		4
        /*0078*/ 	.byte	0x02, 0x4a
	.zero		1
	.zero		1


	//----- nvinfo : EIATTR_EXIT_INSTR_OFFSETS
	.align		4
        /*007c*/ 	.byte	0x04, 0x1c
        /*007e*/ 	.short	(.L_21 - .L_20)


	//   ....[0]....
.L_20:
        /*0080*/ 	.word	0x00000d70


	//   ....[1]....
        /*0084*/ 	.word	0x00000dc0


	//----- nvinfo : EIATTR_CBANK_PARAM_SIZE
	.align		4
.L_21:
        /*0088*/ 	.byte	0x03, 0x19
        /*008a*/ 	.short	0x0024


	//----- nvinfo : EIATTR_PARAM_CBANK
	.align		4
        /*008c*/ 	.byte	0x04, 0x0a
        /*008e*/ 	.short	(.L_23 - .L_22)
	.align		4
.L_22:
        /*0090*/ 	.word	index@(.nv.constant0._Z22matrixMulWithTransposePfS_S_iii)
        /*0094*/ 	.short	0x0380
        /*0096*/ 	.short	0x0024


	//----- nvinfo : EIATTR_SW_WAR
	.align		4
.L_23:
        /*0098*/ 	.byte	0x04, 0x36
        /*009a*/ 	.short	(.L_25 - .L_24)
.L_24:
        /*009c*/ 	.word	0x00000008
.L_25:


//--------------------- .nv.callgraph             --------------------------
	.section	.nv.callgraph,"",@"SHT_CUDA_CALLGRAPH"
	.align	4
	.sectionentsize	8
	.align		4
        /*0000*/ 	.word	0x00000000
	.align		4
        /*0004*/ 	.word	0xffffffff
	.align		4
        /*0008*/ 	.word	0x00000000
	.align		4
        /*000c*/ 	.word	0xfffffffe
	.align		4
        /*0010*/ 	.word	0x00000000
	.align		4
        /*0014*/ 	.word	0xfffffffd
	.align		4
        /*0018*/ 	.word	0x00000000
	.align		4
        /*001c*/ 	.word	0xfffffffc


//--------------------- .text._Z22matrixMulWithTransposePfS_S_iii --------------------------
	.section	.text._Z22matrixMulWithTransposePfS_S_iii,"ax",@progbits
	.align	128
        .global         _Z22matrixMulWithTransposePfS_S_iii
        .type           _Z22matrixMulWithTransposePfS_S_iii,@function
        .size           _Z22matrixMulWithTransposePfS_S_iii,(.L_x_4 - _Z22matrixMulWithTransposePfS_S_iii)
        .other          _Z22matrixMulWithTransposePfS_S_iii,@"STO_CUDA_ENTRY STV_DEFAULT"
_Z22matrixMulWithTransposePfS_S_iii:
.text._Z22matrixMulWithTransposePfS_S_iii:
[----:B------:R-:W-:Y:S01]  /*0000*/  LDC R1, c[0x0][0x37c] ;  /* 0x0000df00ff017b82 */ /* 0x000fe20000000800 */
[----:B------:R-:W0:Y:S01]  /*0010*/  S2R R3, SR_CTAID.Y ;  /* 0x0000000000037919 */ /* 0x000e220000002600 */
[----:B------:R-:W1:Y:S01]  /*0020*/  LDCU UR7, c[0x0][0x3a0] ;  /* 0x00007400ff0777ac */ /* 0x000e620008000800 */
[----:B------:R-:W-:Y:S01]  /*0030*/  HFMA2 R21, -RZ, RZ, 0, 0 ;  /* 0x00000000ff157431 */ /* 0x000fe200000001ff */
[----:B------:R-:W0:Y:S01]  /*0040*/  S2R R12, SR_TID.Y ;  /* 0x00000000000c7919 */ /* 0x000e220000002200 */
[----:B------:R-:W2:Y:S01]  /*0050*/  LDCU.64 UR8, c[0x0][0x358] ;  /* 0x00006b00ff0877ac */ /* 0x000ea20008000a00 */
[----:B------:R-:W3:Y:S01]  /*0060*/  S2R R2, SR_CTAID.X ;  /* 0x0000000000027919 */ /* 0x000ee20000002500 */
[----:B------:R-:W3:Y:S01]  /*0070*/  S2R R13, SR_TID.X ;  /* 0x00000000000d7919 */ /* 0x000ee20000002100 */
[----:B-1----:R-:W-:Y:S01]  /*0080*/  UISETP.GE.AND UP0, UPT, UR7, 0x1, UPT ;  /* 0x000000010700788c */ /* 0x002fe2000bf06270 */
[----:B0-----:R-:W-:Y:S02]  /*0090*/  LEA R0, R3, R12, 0x4 ;  /* 0x0000000c03007211 */ /* 0x001fe400078e20ff */
[----:B---3--:R-:W-:-:S06]  /*00a0*/  LEA R3, R2, R13, 0x4 ;  /* 0x0000000d02037211 */ /* 0x008fcc00078e20ff */
[----:B--2---:R-:W-:Y:S05]  /*00b0*/  BRA.U !UP0, `(.L_x_0) ;  /* 0x0000000d08207547 */ /* 0x004fea000b800000 */
[----:B------:R-:W0:Y:S01]  /*00c0*/  S2UR UR6, SR_CgaCtaId ;  /* 0x00000000000679c3 */ /* 0x000e220000008800 */
[----:B------:R-:W-:Y:S01]  /*00d0*/  UMOV UR4, 0x400 ;  /* 0x0000040000047882 */ /* 0x000fe20000000000 */
[----:B------:R-:W-:Y:S01]  /*00e0*/  UISETP.GE.U32.AND UP0, UPT, UR7, 0x11, UPT ;  /* 0x000000110700788c */ /* 0x000fe2000bf06070 */
[----:B------:R-:W-:Y:S01]  /*00f0*/  MOV R21, RZ ;  /* 0x000000ff00157202 */ /* 0x000fe20000000f00 */
[----:B------:R-:W-:Y:S02]  /*0100*/  UIADD3 UR5, UPT, UPT, UR4, 0x400, URZ ;  /* 0x0000040004057890 */ /* 0x000fe4000fffe0ff */
[----:B0-----:R-:W-:Y:S02]  /*0110*/  ULEA UR4, UR6, UR4, 0x18 ;  /* 0x0000000406047291 */ /* 0x001fe4000f8ec0ff */
[----:B------:R-:W-:Y:S02]  /*0120*/  ULEA UR5, UR6, UR5, 0x18 ;  /* 0x0000000506057291 */ /* 0x000fe4000f8ec0ff */
[----:B------:R-:W-:-:S02]  /*0130*/  UIADD3 UR6, UPT, UPT, UR7, 0xf, URZ ;  /* 0x0000000f07067890 */ /* 0x000fc4000fffe0ff */
[C---:B------:R-:W-:Y:S01]  /*0140*/  LEA R2, R12.reuse, UR4, 0x6 ;  /* 0x000000040c027c11 */ /* 0x040fe2000f8e30ff */
[----:B------:R-:W-:Y:S01]  /*0150*/  UMOV UR4, URZ ;  /* 0x000000ff00047c82 */ /* 0x000fe20008000000 */
[C---:B------:R-:W-:Y:S02]  /*0160*/  LEA R16, R13.reuse, UR5, 0x2 ;  /* 0x000000050d107c11 */ /* 0x040fe4000f8e10ff */
[----:B------:R-:W-:Y:S02]  /*0170*/  LEA R20, R13, R2, 0x2 ;  /* 0x000000020d147211 */ /* 0x000fe400078e10ff */
[----:B------:R-:W-:Y:S01]  /*0180*/  LEA R19, R12, R16, 0x6 ;  /* 0x000000100c137211 */ /* 0x000fe200078e30ff */
[----:B------:R-:W-:Y:S06]  /*0190*/  BRA.U !UP0, `(.L_x_1) ;  /* 0x0000000508fc7547 */ /* 0x000fec000b800000 */
[----:B------:R-:W0:Y:S01]  /*01a0*/  LDCU UR10, c[0x0][0x398] ;  /* 0x00007300ff0a77ac */ /* 0x000e220008000800 */
[----:B------:R-:W-:Y:S01]  /*01b0*/  IMAD R18, R3, UR7, R12 ;  /* 0x0000000703127c24 */ /* 0x000fe2000f8e020c */
[----:B------:R-:W-:Y:S01]  /*01c0*/  MOV R21, RZ ;  /* 0x000000ff00157202 */ /* 0x000fe20000000f00 */
[----:B------:R-:W-:Y:S01]  /*01d0*/  IMAD R17, R0, UR7, R13 ;  /* 0x0000000700117c24 */ /* 0x000fe2000f8e020d */
[----:B------:R-:W-:Y:S01]  /*01e0*/  USHF.R.U32.HI UR4, URZ, 0x4, UR6 ;  /* 0x00000004ff047899 */ /* 0x000fe20008011606 */
[----:B------:R-:W-:Y:S01]  /*01f0*/  MOV R15, R13 ;  /* 0x0000000d000f7202 */ /* 0x000fe20000000f00 */
[----:B------:R-:W1:Y:S01]  /*0200*/  LDCU UR5, c[0x0][0x3a0] ;  /* 0x00007400ff0577ac */ /* 0x000e620008000800 */
[----:B------:R-:W-:Y:S02]  /*0210*/  MOV R14, R12 ;  /* 0x0000000c000e7202 */ /* 0x000fe40000000f00 */
[----:B------:R-:W-:Y:S01]  /*0220*/  IADD3 R18, PT, PT, R18, 0x10, RZ ;  /* 0x0000001012127810 */ /* 0x000fe20007ffe0ff */
[----:B------:R-:W-:Y:S01]  /*0230*/  ULOP3.LUT UR4, UR4, 0x7fffffe, URZ, 0xc0, !UPT ;  /* 0x07fffffe04047892 */ /* 0x000fe2000f8ec0ff */
[----:B------:R-:W-:Y:S01]  /*0240*/  IADD3 R17, PT, PT, R17, 0x10, RZ ;  /* 0x0000001011117810 */ /* 0x000fe20007ffe0ff */
[----:B------:R-:W2:Y:S02]  /*0250*/  LDCU UR11, c[0x0][0x39c] ;  /* 0x00007380ff0b77ac */ /* 0x000ea40008000800 */
[----:B------:R-:W-:Y:S01]  /*0260*/  UIADD3 UR4, UPT, UPT, -UR4, URZ, URZ ;  /* 0x000000ff04047290 */ /* 0x000fe2000fffe1ff */
[----:B0-----:R-:W-:-:S13]  /*0270*/  ISETP.GE.AND P1, PT, R0, UR10, PT ;  /* 0x0000000a00007c0c */ /* 0x001fda000bf26270 */
.L_x_2:
[----:B--2---:R-:W-:Y:S01]  /*0280*/  ISETP.GE.AND P0, PT, R3, UR11, PT ;  /* 0x0000000b03007c0c */ /* 0x004fe2000bf06270 */
[----:B-1----:R-:W-:Y:S01]  /*0290*/  UMOV UR7, UR5 ;  /* 0x0000000500077c82 */ /* 0x002fe20008000000 */
[----:B------:R-:W-:Y:S02]  /*02a0*/  CS2R R26, SRZ ;  /* 0x00000000001a7805 */ /* 0x000fe4000001ff00 */
[----:B------:R-:W-:Y:S02]  /*02b0*/  ISETP.GE.U32.OR P2, PT, R15, UR7, P1 ;  /* 0x000000070f007c0c */ /* 0x000fe40008f46470 */
[----:B------:R-:W-:-:S11]  /*02c0*/  ISETP.GE.U32.OR P3, PT, R14, UR7, P0 ;  /* 0x000000070e007c0c */ /* 0x000fd60008766470 */
[----:B------:R-:W0:Y:S01]  /*02d0*/  @!P2 LDC.64 R6, c[0x0][0x380] ;  /* 0x0000e000ff06ab82 */ /* 0x000e220000000a00 */
[----:B------:R-:W-:Y:S02]  /*02e0*/  @!P2 IADD3 R9, PT, PT, R17, -0x10, RZ ;  /* 0xfffffff01109a810 */ /* 0x000fe40007ffe0ff */
[----:B------:R-:W-:-:S05]  /*02f0*/  @!P3 IADD3 R23, PT, PT, R18, -0x10, RZ ;  /* 0xfffffff01217b810 */ /* 0x000fca0007ffe0ff */
[----:B------:R-:W1:Y:S01]  /*0300*/  @!P3 LDC.64 R4, c[0x0][0x388] ;  /* 0x0000e200ff04bb82 */ /* 0x000e620000000a00 */
[----:B0-----:R-:W-:-:S05]  /*0310*/  @!P2 IMAD.WIDE.U32 R6, R9, 0x4, R6 ;  /* 0x000000040906a825 */ /* 0x001fca00078e0006 */
[----:B------:R-:W2:Y:S01]  /*0320*/  @!P2 LDG.E R27, desc[UR8][R6.64] ;  /* 0x00000008061ba981 */ /* 0x000ea2000c1e1900 */
[----:B-1----:R-:W-:-:S05]  /*0330*/  @!P3 IMAD.WIDE.U32 R22, R23, 0x4, R4 ;  /* 0x000000041716b825 */ /* 0x002fca00078e0004 */
[----:B------:R-:W3:Y:S04]  /*0340*/  @!P3 LDG.E R26, desc[UR8][R22.64] ;  /* 0x00000008161ab981 */ /* 0x000ee8000c1e1900 */
[----:B--2---:R-:W-:Y:S04]  /*0350*/  STS [R20], R27 ;  /* 0x0000001b14007388 */ /* 0x004fe80000000800 */
[----:B---3--:R-:W-:Y:S01]  /*0360*/  STS [R19], R26 ;  /* 0x0000001a13007388 */ /* 0x008fe20000000800 */
[----:B------:R-:W-:Y:S06]  /*0370*/  BAR.SYNC.DEFER_BLOCKING 0x0 ;  /* 0x0000000000007b1d */ /* 0x000fec0000010000 */
[----:B------:R-:W-:Y:S04]  /*0380*/  LDS R28, [R16] ;  /* 0x00000000101c7984 */ /* 0x000fe80000000800 */
[----:B------:R-:W0:Y:S04]  /*0390*/  LDS.128 R8, [R2] ;  /* 0x0000000002087984 */ /* 0x000e280000000c00 */
[----:B------:R-:W1:Y:S04]  /*03a0*/  LDS R29, [R16+0x40] ;  /* 0x00004000101d7984 */ /* 0x000e680000000800 */
[----:B------:R-:W2:Y:S04]  /*03b0*/  LDS R26, [R16+0x80] ;  /* 0x00008000101a7984 */ /* 0x000ea80000000800 */
[----:B------:R-:W3:Y:S04]  /*03c0*/  LDS R24, [R16+0xc0] ;  /* 0x0000c00010187984 */ /* 0x000ee80000000800 */
[----:B------:R-:W-:Y:S04]  /*03d0*/  LDS R25, [R16+0x100] ;  /* 0x0001000010197984 */ /* 0x000fe80000000800 */
[----:B------:R-:W4:Y:S04]  /*03e0*/  LDS.128 R4, [R2+0x10] ;  /* 0x0000100002047984 */ /* 0x000f280000000c00 */
[----:B------:R-:W5:Y:S04]  /*03f0*/  LDS R22, [R16+0x140] ;  /* 0x0001400010167984 */ /* 0x000f680000000800 */
[----:B------:R-:W-:Y:S04]  /*0400*/  LDS R23, [R16+0x200] ;  /* 0x0002000010177984 */ /* 0x000fe80000000800 */
[----:B------:R-:W-:Y:S01]  /*0410*/  LDS R27, [R16+0x300] ;  /* 0x00030000101b7984 */ /* 0x000fe20000000800 */
[----:B0-----:R-:W-:-:S03]  /*0420*/  FFMA R8, R8, R28, R21 ;  /* 0x0000001c08087223 */ /* 0x001fc60000000015 */
[----:B------:R-:W0:Y:S01]  /*0430*/  LDS R21, [R16+0x180] ;  /* 0x0001800010157984 */ /* 0x000e220000000800 */
[----:B-1----:R-:W-:-:S04]  /*0440*/  FFMA R9, R29, R9, R8 ;  /* 0x000000091d097223 */ /* 0x002fc80000000008 */
[----:B--2---:R-:W-:Y:S02]  /*0450*/  FFMA R9, R26, R10, R9 ;  /* 0x0000000a1a097223 */ /* 0x004fe40000000009 */
[----:B------:R-:W-:Y:S02]  /*0460*/  LDS R26, [R16+0x3c0] ;  /* 0x0003c000101a7984 */ /* 0x000fe40000000800 */
[----:B---3--:R-:W-:Y:S02]  /*0470*/  FFMA R9, R24, R11, R9 ;  /* 0x0000000b18097223 */ /* 0x008fe40000000009 */
[----:B------:R-:W1:Y:S02]  /*0480*/  LDS R24, [R16+0x1c0] ;  /* 0x0001c00010187984 */ /* 0x000e640000000800 */
[----:B----4-:R-:W-:Y:S02]  /*0490*/  FFMA R25, R4, R25, R9 ;  /* 0x0000001904197223 */ /* 0x010fe40000000009 */
[----:B------:R-:W2:Y:S04]  /*04a0*/  LDS.128 R8, [R2+0x20] ;  /* 0x0000200002087984 */ /* 0x000ea80000000c00 */
[----:B------:R-:W3:Y:S01]  /*04b0*/  LDS R4, [R16+0x240] ;  /* 0x0002400010047984 */ /* 0x000ee20000000800 */
[----:B-----5:R-:W-:-:S03]  /*04c0*/  FFMA R22, R22, R5, R25 ;  /* 0x0000000516167223 */ /* 0x020fc60000000019 */
[----:B------:R-:W4:Y:S01]  /*04d0*/  LDS R5, [R16+0x280] ;  /* 0x0002800010057984 */ /* 0x000f220000000800 */
[----:B------:R-:W-:-:S04]  /*04e0*/  IADD3 R25, PT, PT, R15, 0x10, RZ ;  /* 0x000000100f197810 */ /* 0x000fc80007ffe0ff */
[----:B------:R-:W-:Y:S02]  /*04f0*/  ISETP.GE.U32.OR P2, PT, R25, UR7, P1 ;  /* 0x0000000719007c0c */ /* 0x000fe40008f46470 */
[----:B------:R-:W5:Y:S01]  /*0500*/  LDS R25, [R16+0x2c0] ;  /* 0x0002c00010197984 */ /* 0x000f620000000800 */
[----:B0-----:R-:W-:-:S10]  /*0510*/  FFMA R21, R21, R6, R22 ;  /* 0x0000000615157223 */ /* 0x001fd40000000016 */
[----:B------:R-:W0:Y:S01]  /*0520*/  @!P2 LDC.64 R28, c[0x0][0x380] ;  /* 0x0000e000ff1cab82 */ /* 0x000e220000000a00 */
[----:B-1----:R-:W-:Y:S02]  /*0530*/  FFMA R7, R24, R7, R21 ;  /* 0x0000000718077223 */ /* 0x002fe40000000015 */
[----:B------:R-:W-:Y:S04]  /*0540*/  LDS R24, [R16+0x340] ;  /* 0x0003400010187984 */ /* 0x000fe80000000800 */
[----:B------:R-:W-:Y:S01]  /*0550*/  LDS R21, [R16+0x380] ;  /* 0x0003800010157984 */ /* 0x000fe20000000800 */
[----:B--2---:R-:W-:-:S04]  /*0560*/  FFMA R7, R8, R23, R7 ;  /* 0x0000001708077223 */ /* 0x004fc80000000007 */
[----:B---3--:R-:W-:-:S04]  /*0570*/  FFMA R4, R4, R9, R7 ;  /* 0x0000000904047223 */ /* 0x008fc80000000007 */
[----:B----4-:R-:W-:Y:S02]  /*0580*/  FFMA R10, R5, R10, R4 ;  /* 0x0000000a050a7223 */ /* 0x010fe40000000004 */
[----:B------:R-:W1:Y:S01]  /*0590*/  LDS.128 R4, [R2+0x30] ;  /* 0x0000300002047984 */ /* 0x000e620000000c00 */
[----:B------:R-:W-:Y:S02]  /*05a0*/  HFMA2 R23, -RZ, RZ, 0, 0 ;  /* 0x00000000ff177431 */ /* 0x000fe400000001ff */
[----:B0-----:R-:W-:Y:S01]  /*05b0*/  @!P2 IMAD.WIDE.U32 R28, R17, 0x4, R28 ;  /* 0x00000004111ca825 */ /* 0x001fe200078e001c */
[----:B------:R-:W-:Y:S06]  /*05c0*/  BAR.SYNC.DEFER_BLOCKING 0x0 ;  /* 0x0000000000007b1d */ /* 0x000fec0000010000 */
[----:B------:R-:W2:Y:S01]  /*05d0*/  @!P2 LDG.E R23, desc[UR8][R28.64] ;  /* 0x000000081c17a981 */ /* 0x000ea2000c1e1900 */
[----:B------:R-:W-:-:S04]  /*05e0*/  IADD3 R8, PT, PT, R14, 0x10, RZ ;  /* 0x000000100e087810 */ /* 0x000fc80007ffe0ff */
[----:B------:R-:W-:-:S13]  /*05f0*/  ISETP.GE.U32.OR P0, PT, R8, UR7, P0 ;  /* 0x0000000708007c0c */ /* 0x000fda0008706470 */
[----:B------:R-:W0:Y:S01]  /*0600*/  @!P0 LDC.64 R8, c[0x0][0x388] ;  /* 0x0000e200ff088b82 */ /* 0x000e220000000a00 */
[----:B--2---:R0:W-:Y:S02]  /*0610*/  STS [R20], R23 ;  /* 0x0000001714007388 */ /* 0x0041e40000000800 */
[----:B0-----:R-:W-:Y:S01]  /*0620*/  @!P0 IMAD.WIDE.U32 R22, R18, 0x4, R8 ;  /* 0x0000000412168825 */ /* 0x001fe200078e0008 */
[----:B------:R-:W-:-:S06]  /*0630*/  MOV R8, RZ ;  /* 0x000000ff00087202 */ /* 0x000fcc0000000f00 */
[----:B------:R0:W2:Y:S01]  /*0640*/  @!P0 LDG.E R8, desc[UR8][R22.64] ;  /* 0x0000000816088981 */ /* 0x0000a2000c1e1900 */
[----:B-----5:R-:W-:-:S04]  /*0650*/  FFMA R11, R25, R11, R10 ;  /* 0x0000000b190b7223 */ /* 0x020fc8000000000a */
[----:B-1----:R-:W-:-:S04]  /*0660*/  FFMA R27, R4, R27, R11 ;  /* 0x0000001b041b7223 */ /* 0x002fc8000000000b */
[----:B------:R-:W-:-:S04]  /*0670*/  FFMA R24, R24, R5, R27 ;  /* 0x0000000518187223 */ /* 0x000fc8000000001b */
[----:B------:R-:W-:-:S04]  /*0680*/  FFMA R21, R21, R6, R24 ;  /* 0x0000000615157223 */ /* 0x000fc80000000018 */
[----:B0-----:R-:W-:Y:S01]  /*0690*/  FFMA R23, R26, R7, R21 ;  /* 0x000000071a177223 */ /* 0x001fe20000000015 */
[----:B------:R-:W-:-:S04]  /*06a0*/  UIADD3 UR4, UPT, UPT, UR4, 0x2, URZ ;  /* 0x0000000204047890 */ /* 0x000fc8000fffe0ff */
[----:B------:R-:W-:Y:S01]  /*06b0*/  UISETP.NE.AND UP0, UPT, UR4, URZ, UPT ;  /* 0x000000ff0400728c */ /* 0x000fe2000bf05270 */
[----:B------:R-:W-:Y:S02]  /*06c0*/  IADD3 R14, PT, PT, R14, 0x20, RZ ;  /* 0x000000200e0e7810 */ /* 0x000fe40007ffe0ff */
[----:B------:R-:W-:Y:S02]  /*06d0*/  IADD3 R15, PT, PT, R15, 0x20, RZ ;  /* 0x000000200f0f7810 */ /* 0x000fe40007ffe0ff */
[----:B------:R-:W-:Y:S02]  /*06e0*/  IADD3 R17, PT, PT, R17, 0x20, RZ ;  /* 0x0000002011117810 */ /* 0x000fe40007ffe0ff */
[----:B------:R-:W-:Y:S01]  /*06f0*/  IADD3 R18, PT, PT, R18, 0x20, RZ ;  /* 0x0000002012127810 */ /* 0x000fe20007ffe0ff */
[----:B--2---:R-:W-:Y:S01]  /*0700*/  STS [R19], R8 ;  /* 0x0000000813007388 */ /* 0x004fe20000000800 */
        /* <DEDUP_REMOVED lines=9> */
[----:B------:R-:W-:Y:S01]  /*07a0*/  LDS R26, [R16+0x1c0] ;  /* 0x0001c000101a7984 */ /* 0x000fe20000000800 */
[----:B0-----:R-:W-:-:S03]  /*07b0*/  FFMA R25, R8, R25, R23 ;  /* 0x0000001908197223 */ /* 0x001fc60000000017 */
[----:B------:R-:W0:Y:S01]  /*07c0*/  LDS R23, [R16+0x180] ;  /* 0x0001800010177984 */ /* 0x000e220000000800 */
[----:B-1----:R-:W-:-:S03]  /*07d0*/  FFMA R28, R28, R9, R25 ;  /* 0x000000091c1c7223 */ /* 0x002fc60000000019 */
[----:B------:R-:W-:Y:S01]  /*07e0*/  LDS R25, [R16+0x200] ;  /* 0x0002000010197984 */ /* 0x000fe20000000800 */
[----:B--2---:R-:W-:-:S03]  /*07f0*/  FFMA R27, R27, R10, R28 ;  /* 0x0000000a1b1b7223 */ /* 0x004fc6000000001c */
[----:B------:R-:W-:Y:S01]  /*0800*/  LDS R28, [R16+0x380] ;  /* 0x00038000101c7984 */ /* 0x000fe20000000800 */
[----:B---3--:R-:W-:-:S03]  /*0810*/  FFMA R27, R24, R11, R27 ;  /* 0x0000000b181b7223 */ /* 0x008fc6000000001b */
[----:B------:R-:W1:Y:S04]  /*0820*/  LDS.128 R8, [R2+0x20] ;  /* 0x0000200002087984 */ /* 0x000e680000000c00 */
[----:B------:R-:W2:Y:S01]  /*0830*/  LDS R24, [R16+0x240] ;  /* 0x0002400010187984 */ /* 0x000ea20000000800 */
[----:B----4-:R-:W-:-:S04]  /*0840*/  FFMA R21, R4, R21, R27 ;  /* 0x0000001504157223 */ /* 0x010fc8000000001b */
[----:B-----5:R-:W-:Y:S02]  /*0850*/  FFMA R22, R22, R5, R21 ;  /* 0x0000000516167223 */ /* 0x020fe40000000015 */
[----:B------:R-:W3:Y:S02]  /*0860*/  LDS R21, [R16+0x280] ;  /* 0x0002800010157984 */ /* 0x000ee40000000800 */
[----:B0-----:R-:W-:Y:S02]  /*0870*/  FFMA R23, R23, R6, R22 ;  /* 0x0000000617177223 */ /* 0x001fe40000000016 */
[----:B------:R-:W0:Y:S02]  /*0880*/  LDS R22, [R16+0x2c0] ;  /* 0x0002c00010167984 */ /* 0x000e240000000800 */
[----:B------:R-:W-:Y:S02]  /*0890*/  FFMA R27, R26, R7, R23 ;  /* 0x000000071a1b7223 */ /* 0x000fe40000000017 */
[----:B------:R-:W-:Y:S04]  /*08a0*/  LDS R23, [R16+0x300] ;  /* 0x0003000010177984 */ /* 0x000fe80000000800 */
[----:B------:R-:W4:Y:S01]  /*08b0*/  LDS.128 R4, [R2+0x30] ;  /* 0x0000300002047984 */ /* 0x000f220000000c00 */
[----:B-1----:R-:W-:-:S03]  /*08c0*/  FFMA R25, R8, R25, R27 ;  /* 0x0000001908197223 */ /* 0x002fc6000000001b */
[----:B------:R-:W1:Y:S01]  /*08d0*/  LDS R8, [R16+0x340] ;  /* 0x0003400010087984 */ /* 0x000e620000000800 */
[----:B--2---:R-:W-:-:S03]  /*08e0*/  FFMA R26, R24, R9, R25 ;  /* 0x00000009181a7223 */ /* 0x004fc60000000019 */
[----:B------:R-:W2:Y:S01]  /*08f0*/  LDS R24, [R16+0x3c0] ;  /* 0x0003c00010187984 */ /* 0x000ea20000000800 */
[----:B---3--:R-:W-:-:S04]  /*0900*/  FFMA R21, R21, R10, R26 ;  /* 0x0000000a15157223 */ /* 0x008fc8000000001a */
[----:B0-----:R-:W-:-:S04]  /*0910*/  FFMA R11, R22, R11, R21 ;  /* 0x0000000b160b7223 */ /* 0x001fc80000000015 */
[----:B----4-:R-:W-:-:S04]  /*0920*/  FFMA R11, R4, R23, R11 ;  /* 0x00000017040b7223 */ /* 0x010fc8000000000b */
[----:B-1----:R-:W-:-:S04]  /*0930*/  FFMA R5, R8, R5, R11 ;  /* 0x0000000508057223 */ /* 0x002fc8000000000b */
[----:B------:R-:W-:-:S04]  /*0940*/  FFMA R5, R28, R6, R5 ;  /* 0x000000061c057223 */ /* 0x000fc80000000005 */
[----:B--2---:R-:W-:Y:S01]  /*0950*/  FFMA R21, R24, R7, R5 ;  /* 0x0000000718157223 */ /* 0x004fe20000000005 */
[----:B------:R-:W-:Y:S06]  /*0960*/  BAR.SYNC.DEFER_BLOCKING 0x0 ;  /* 0x0000000000007b1d */ /* 0x000fec0000010000 */
[----:B------:R-:W-:Y:S05]  /*0970*/  BRA.U UP0, `(.L_x_2) ;  /* 0xfffffff900407547 */ /* 0x000fea000b83ffff */
[----:B------:R-:W-:-:S12]  /*0980*/  ULOP3.LUT UR4, UR6, 0x7fffffe0, URZ, 0xc0, !UPT ;  /* 0x7fffffe006047892 */ /* 0x000fd8000f8ec0ff */
.L_x_1:
[----:B------:R-:W-:-:S09]  /*0990*/  ULOP3.LUT UP0, URZ, UR6, 0x10, URZ, 0xc0, !UPT ;  /* 0x0000001006ff7892 */ /* 0x000fd2000f80c0ff */
[----:B------:R-:W-:Y:S05]  /*09a0*/  BRA.U !UP0, `(.L_x_0) ;  /* 0x0000000108e47547 */ /* 0x000fea000b800000 */
[----:B------:R-:W0:Y:S01]  /*09b0*/  LDCU UR5, c[0x0][0x398] ;  /* 0x00007300ff0577ac */ /* 0x000e220008000800 */
[----:B------:R-:W-:Y:S02]  /*09c0*/  IADD3 R7, PT, PT, R13, UR4, RZ ;  /* 0x000000040d077c10 */ /* 0x000fe4000fffe0ff */
[----:B------:R-:W-:Y:S02]  /*09d0*/  CS2R R14, SRZ ;  /* 0x00000000000e7805 */ /* 0x000fe4000001ff00 */
[----:B------:R-:W-:Y:S01]  /*09e0*/  IADD3 R12, PT, PT, R12, UR4, RZ ;  /* 0x000000040c0c7c10 */ /* 0x000fe2000fffe0ff */
[----:B------:R-:W1:Y:S01]  /*09f0*/  LDCU UR6, c[0x0][0x39c] ;  /* 0x00007380ff0677ac */ /* 0x000e620008000800 */
[----:B------:R-:W-:Y:S02]  /*0a00*/  ISETP.GE.U32.AND P0, PT, R7, UR7, PT ;  /* 0x0000000707007c0c */ /* 0x000fe4000bf06070 */
[----:B------:R-:W-:Y:S02]  /*0a10*/  ISETP.GE.U32.AND P1, PT, R12, UR7, PT ;  /* 0x000000070c007c0c */ /* 0x000fe4000bf26070 */
[----:B0-----:R-:W-:-:S02]  /*0a20*/  ISETP.GE.OR P0, PT, R0, UR5, P0 ;  /* 0x0000000500007c0c */ /* 0x001fc40008706670 */
[----:B-1----:R-:W-:-:S11]  /*0a30*/  ISETP.GE.OR P1, PT, R3, UR6, P1 ;  /* 0x0000000603007c0c */ /* 0x002fd60008f26670 */
[----:B------:R-:W0:Y:S01]  /*0a40*/  @!P0 LDC.64 R8, c[0x0][0x380] ;  /* 0x0000e000ff088b82 */ /* 0x000e220000000a00 */
[----:B------:R-:W-:Y:S02]  /*0a50*/  @!P0 IMAD R7, R0, UR7, R7 ;  /* 0x0000000700078c24 */ /* 0x000fe4000f8e0207 */
[----:B------:R-:W-:-:S05]  /*0a60*/  @!P1 IMAD R13, R3, UR7, R12 ;  /* 0x00000007030d9c24 */ /* 0x000fca000f8e020c */
        /* <DEDUP_REMOVED lines=16> */
[----:B------:R-:W5:Y:S04]  /*0b70*/  LDS R23, [R16+0x180] ;  /* 0x0001800010177984 */ /* 0x000f680000000800 */
[----:B------:R-:W5:Y:S04]  /*0b80*/  LDS R20, [R16+0x1c0] ;  /* 0x0001c00010147984 */ /* 0x000f680000000800 */
[----:B------:R-:W-:Y:S04]  /*0b90*/  LDS R19, [R16+0x200] ;  /* 0x0002000010137984 */ /* 0x000fe80000000800 */
[----:B------:R-:W5:Y:S01]  /*0ba0*/  LDS.128 R12, [R2+0x20] ;  /* 0x00002000020c7984 */ /* 0x000f620000000c00 */
[----:B0-----:R-:W-:-:S03]  /*0bb0*/  FFMA R4, R4, R22, R21 ;  /* 0x0000001604047223 */ /* 0x001fc60000000015 */
[----:B------:R-:W0:Y:S01]  /*0bc0*/  LDS R22, [R16+0x240] ;  /* 0x0002400010167984 */ /* 0x000e220000000800 */
[----:B-1----:R-:W-:-:S03]  /*0bd0*/  FFMA R4, R27, R5, R4 ;  /* 0x000000051b047223 */ /* 0x002fc60000000004 */
[----:B------:R-:W1:Y:S01]  /*0be0*/  LDS R21, [R16+0x280] ;  /* 0x0002800010157984 */ /* 0x000e620000000800 */
[----:B--2---:R-:W-:-:S03]  /*0bf0*/  FFMA R25, R25, R6, R4 ;  /* 0x0000000619197223 */ /* 0x004fc60000000004 */
[----:B------:R-:W2:Y:S01]  /*0c00*/  LDS R24, [R16+0x2c0] ;  /* 0x0002c00010187984 */ /* 0x000ea20000000800 */
[----:B---3--:R-:W-:-:S03]  /*0c10*/  FFMA R27, R26, R7, R25 ;  /* 0x000000071a1b7223 */ /* 0x008fc60000000019 */
[----:B------:R-:W-:Y:S04]  /*0c20*/  LDS R25, [R16+0x300] ;  /* 0x0003000010197984 */ /* 0x000fe80000000800 */
[----:B------:R-:W3:Y:S01]  /*0c30*/  LDS.128 R4, [R2+0x30] ;  /* 0x0000300002047984 */ /* 0x000ee20000000c00 */
[----:B----4-:R-:W-:-:S03]  /*0c40*/  FFMA R27, R8, R17, R27 ;  /* 0x00000011081b7223 */ /* 0x010fc6000000001b */
[----:B------:R-:W4:Y:S04]  /*0c50*/  LDS R26, [R16+0x340] ;  /* 0x00034000101a7984 */ /* 0x000f280000000800 */
[----:B------:R-:W4:Y:S01]  /*0c60*/  LDS R17, [R16+0x380] ;  /* 0x0003800010117984 */ /* 0x000f220000000800 */
[----:B-----5:R-:W-:-:S03]  /*0c70*/  FFMA R18, R18, R9, R27 ;  /* 0x0000000912127223 */ /* 0x020fc6000000001b */
[----:B------:R-:W5:Y:S01]  /*0c80*/  LDS R8, [R16+0x3c0] ;  /* 0x0003c00010087984 */ /* 0x000f620000000800 */
[----:B------:R-:W-:-:S04]  /*0c90*/  FFMA R23, R23, R10, R18 ;  /* 0x0000000a17177223 */ /* 0x000fc80000000012 */
[----:B------:R-:W-:-:S04]  /*0ca0*/  FFMA R11, R20, R11, R23 ;  /* 0x0000000b140b7223 */ /* 0x000fc80000000017 */
[----:B------:R-:W-:-:S04]  /*0cb0*/  FFMA R11, R12, R19, R11 ;  /* 0x000000130c0b7223 */ /* 0x000fc8000000000b */
[----:B0-----:R-:W-:-:S04]  /*0cc0*/  FFMA R22, R22, R13, R11 ;  /* 0x0000000d16167223 */ /* 0x001fc8000000000b */
[----:B-1----:R-:W-:-:S04]  /*0cd0*/  FFMA R21, R21, R14, R22 ;  /* 0x0000000e15157223 */ /* 0x002fc80000000016 */
[----:B--2---:R-:W-:-:S04]  /*0ce0*/  FFMA R15, R24, R15, R21 ;  /* 0x0000000f180f7223 */ /* 0x004fc80000000015 */
[----:B---3--:R-:W-:-:S04]  /*0cf0*/  FFMA R15, R4, R25, R15 ;  /* 0x00000019040f7223 */ /* 0x008fc8000000000f */
[----:B----4-:R-:W-:-:S04]  /*0d00*/  FFMA R26, R26, R5, R15 ;  /* 0x000000051a1a7223 */ /* 0x010fc8000000000f */
[----:B------:R-:W-:-:S04]  /*0d10*/  FFMA R17, R17, R6, R26 ;  /* 0x0000000611117223 */ /* 0x000fc8000000001a */
[----:B-----5:R-:W-:Y:S01]  /*0d20*/  FFMA R21, R8, R7, R17 ;  /* 0x0000000708157223 */ /* 0x020fe20000000011 */
[----:B------:R-:W-:Y:S06]  /*0d30*/  BAR.SYNC.DEFER_BLOCKING 0x0 ;  /* 0x0000000000007b1d */ /* 0x000fec0000010000 */
.L_x_0:
[----:B------:R-:W0:Y:S02]  /*0d40*/  LDCU.64 UR4, c[0x0][0x398] ;  /* 0x00007300ff0477ac */ /* 0x000e240008000a00 */
[----:B0-----:R-:W-:-:S04]  /*0d50*/  ISETP.GE.AND P0, PT, R3, UR5, PT ;  /* 0x0000000503007c0c */ /* 0x001fc8000bf06270 */
[----:B------:R-:W-:-:S13]  /*0d60*/  ISETP.GE.OR P0, PT, R0, UR4, P0 ;  /* 0x0000000400007c0c */ /* 0x000fda0008706670 */
[----:B------:R-:W-:Y:S05]  /*0d70*/  @P0 EXIT ;  /* 0x000000000000094d */ /* 0x000fea0003800000 */
[----:B------:R-:W0:Y:S01]  /*0d80*/  LDC.64 R4, c[0x0][0x390] ;  /* 0x0000e400ff047b82 */ /* 0x000e220000000a00 */
[----:B------:R-:W-:-:S04]  /*0d90*/  IMAD R3, R0, UR5, R3 ;  /* 0x0000000500037c24 */ /* 0x000fc8000f8e0203 */
[----:B0-----:R-:W-:-:S05]  /*0da0*/  IMAD.WIDE R2, R3, 0x4, R4 ;  /* 0x0000000403027825 */ /* 0x001fca00078e0204 */
[----:B------:R-:W-:Y:S01]  /*0db0*/  STG.E desc[UR8][R2.64], R21 ;  /* 0x0000001502007986 */ /* 0x000fe2000c101908 */
[----:B------:R-:W-:Y:S05]  /*0dc0*/  EXIT ;  /* 0x000000000000794d */ /* 0x000fea0003800000 */
.L_x_3:
[----:B------:R-:W-:-:S00]  /*0dd0*/  BRA `(.L_x_3) ;  /* 0xfffffffc00fc7947 */ /* 0x000fc0000383ffff */
[----:B------:R-:W-:-:S00]  /*0de0*/  NOP ;  /* 0x0000000000007918 */ /* 0x000fc00000000000 */
        /* <DEDUP_REMOVED lines=9> */
.L_x_4:


//--------------------- .nv.shared._Z22matrixMulWithTransposePfS_S_iii --------------------------
	.section	.nv.shared._Z22matrixMulWithTransposePfS_S_iii,"aw",@nobits
	.sectionflags	@""
	.align	4
.nv.shared._Z22matrixMulWithTransposePfS_S_iii:
	.zero		3072


//--------------------- .nv.shared.reserved.0     --------------------------
	.section	.nv.shared.reserved.0,"aw",@nobits
	.weak		__nv_reservedSMEM_offset_0_alias
	.size		__nv_reservedSMEM_offset_0_alias, 0, 64
	.other		__nv_reservedSMEM_offset_0_alias,@"STO_CUDA_RESERVED_SHARED STV_DEFAULT"
__nv_reservedSMEM_offset_0_alias:
	.zero		0
	.zero		64


//--------------------- .nv.constant0._Z22matrixMulWithTransposePfS_S_iii --------------------------
	.section	.nv.constant0._Z22matrixMulWithTransposePfS_S_iii,"a",@progbits
	.sectionflags	@""
	.align	4
.nv.constant0._Z22matrixMulWithTransposePfS_S_iii:
	.zero		932


//--------------------- SYMBOLS --------------------------

	.type		.nv.reservedSmem.offset0,@object
	.size		.nv.reservedSmem.offset0,0x4
	.type		.nv.reservedSmem.cap,@object
	.size		.nv.reservedSmem.cap,0x4
